//
// Generated by NVIDIA NVVM Compiler
//
// Compiler Build ID: CL-36424714
// Cuda compilation tools, release 13.0, V13.0.88
// Based on NVVM 20.0.0
//

.version 9.0
.target sm_100
.address_size 64

	// .globl	_Z16ldmatrix_m8n8_x1v
// _ZZ16ldmatrix_m8n8_x1vE1A has been demoted
// _ZZ16ldmatrix_m8n8_x2vE1A has been demoted
// _ZZ16ldmatrix_m8n8_x4vE1A has been demoted

.visible .entry _Z16ldmatrix_m8n8_x1v()
{
	.reg .b16 	%rs<3>;
	.reg .b32 	%r<11>;
	.reg .b32 	%f<3>;
	.reg .b64 	%rd<2>;
	// demoted variable
	.shared .align 2 .b8 _ZZ16ldmatrix_m8n8_x1vE1A[128];
	mov.u32 	%r2, %tid.x;
	and.b32  	%r3, %r2, 31;
	cvt.rn.f32.u32 	%f1, %r3;
	// begin inline asm
	{  cvt.rn.f16.f32 %rs1, %f1;}

	// end inline asm
	shl.b32 	%r4, %r2, 1;
	and.b32  	%r5, %r4, 62;
	mov.u32 	%r6, _ZZ16ldmatrix_m8n8_x1vE1A;
	add.s32 	%r7, %r6, %r5;
	st.shared.u16 	[%r7], %rs1;
	cvt.rn.f32.u32 	%f2, %r5;
	// begin inline asm
	{  cvt.rn.f16.f32 %rs2, %f2;}

	// end inline asm
	st.shared.u16 	[%r7+64], %rs2;
	bar.sync 	0;
	shl.b32 	%r8, %r2, 4;
	and.b32  	%r9, %r8, 112;
	add.s32 	%r10, %r6, %r9;
	cvt.u64.u32 	%rd1, %r10;
	// begin inline asm
	ldmatrix.sync.aligned.x1.m8n8.shared.b16 {%r1}, [%rd1];

	// end inline asm
	ret;

}
	// .globl	_Z16ldmatrix_m8n8_x2v
.visible .entry _Z16ldmatrix_m8n8_x2v()
{
	.reg .b16 	%rs<5>;
	.reg .b32 	%r<15>;
	.reg .b32 	%f<5>;
	.reg .b64 	%rd<2>;
	// demoted variable
	.shared .align 2 .b8 _ZZ16ldmatrix_m8n8_x2vE1A[256];
	mov.u32 	%r3, %tid.x;
	and.b32  	%r4, %r3, 31;
	cvt.rn.f32.u32 	%f1, %r4;
	// begin inline asm
	{  cvt.rn.f16.f32 %rs1, %f1;}

	// end inline asm
	shl.b32 	%r5, %r3, 1;
	and.b32  	%r6, %r5, 62;
	mov.u32 	%r7, _ZZ16ldmatrix_m8n8_x2vE1A;
	add.s32 	%r8, %r7, %r6;
	st.shared.u16 	[%r8], %rs1;
	cvt.rn.f32.u32 	%f2, %r6;
	// begin inline asm
	{  cvt.rn.f16.f32 %rs2, %f2;}

	// end inline asm
	st.shared.u16 	[%r8+64], %rs2;
	mul.lo.s32 	%r9, %r4, 3;
	cvt.rn.f32.u32 	%f3, %r9;
	// begin inline asm
	{  cvt.rn.f16.f32 %rs3, %f3;}

	// end inline asm
	st.shared.u16 	[%r8+128], %rs3;
	shl.b32 	%r10, %r3, 2;
	and.b32  	%r11, %r10, 124;
	cvt.rn.f32.u32 	%f4, %r11;
	// begin inline asm
	{  cvt.rn.f16.f32 %rs4, %f4;}

	// end inline asm
	st.shared.u16 	[%r8+192], %rs4;
	bar.sync 	0;
	shl.b32 	%r12, %r3, 4;
	and.b32  	%r13, %r12, 240;
	add.s32 	%r14, %r7, %r13;
	cvt.u64.u32 	%rd1, %r14;
	// begin inline asm
	ldmatrix.sync.aligned.x2.m8n8.shared.b16 {%r1, %r2}, [%rd1];

	// end inline asm
	ret;

}
	// .globl	_Z16ldmatrix_m8n8_x4v
.visible .entry _Z16ldmatrix_m8n8_x4v()
{
	.reg .b16 	%rs<9>;
	.reg .b32 	%r<20>;
	.reg .b32 	%f<9>;
	.reg .b64 	%rd<2>;
	// demoted variable
	.shared .align 2 .b8 _ZZ16ldmatrix_m8n8_x4vE1A[512];
	mov.u32 	%r5, %tid.x;
	and.b32  	%r6, %r5, 31;
	cvt.rn.f32.u32 	%f1, %r6;
	// begin inline asm
	{  cvt.rn.f16.f32 %rs1, %f1;}

	// end inline asm
	shl.b32 	%r7, %r5, 1;
	and.b32  	%r8, %r7, 62;
	mov.u32 	%r9, _ZZ16ldmatrix_m8n8_x4vE1A;
	add.s32 	%r10, %r9, %r8;
	st.shared.u16 	[%r10], %rs1;
	cvt.rn.f32.u32 	%f2, %r8;
	// begin inline asm
	{  cvt.rn.f16.f32 %rs2, %f2;}

	// end inline asm
	st.shared.u16 	[%r10+64], %rs2;
	mul.lo.s32 	%r11, %r6, 3;
	cvt.rn.f32.u32 	%f3, %r11;
	// begin inline asm
	{  cvt.rn.f16.f32 %rs3, %f3;}

	// end inline asm
	st.shared.u16 	[%r10+128], %rs3;
	shl.b32 	%r12, %r5, 2;
	and.b32  	%r13, %r12, 124;
	cvt.rn.f32.u32 	%f4, %r13;
	// begin inline asm
	{  cvt.rn.f16.f32 %rs4, %f4;}

	// end inline asm
	st.shared.u16 	[%r10+192], %rs4;
	mul.lo.s32 	%r14, %r6, 5;
	cvt.rn.f32.u32 	%f5, %r14;
	// begin inline asm
	{  cvt.rn.f16.f32 %rs5, %f5;}

	// end inline asm
	st.shared.u16 	[%r10+256], %rs5;
	mul.lo.s32 	%r15, %r6, 6;
	cvt.rn.f32.u32 	%f6, %r15;
	// begin inline asm
	{  cvt.rn.f16.f32 %rs6, %f6;}

	// end inline asm
	st.shared.u16 	[%r10+320], %rs6;
	mul.lo.s32 	%r16, %r6, 7;
	cvt.rn.f32.u32 	%f7, %r16;
	// begin inline asm
	{  cvt.rn.f16.f32 %rs7, %f7;}

	// end inline asm
	st.shared.u16 	[%r10+384], %rs7;
	shl.b32 	%r17, %r5, 3;
	and.b32  	%r18, %r17, 248;
	cvt.rn.f32.u32 	%f8, %r18;
	// begin inline asm
	{  cvt.rn.f16.f32 %rs8, %f8;}

	// end inline asm
	st.shared.u16 	[%r10+448], %rs8;
	bar.sync 	0;
	mad.lo.s32 	%r19, %r6, 14, %r10;
	cvt.u64.u32 	%rd1, %r19;
	// begin inline asm
	ldmatrix.sync.aligned.x4.m8n8.shared.b16 {%r1, %r2, %r3, %r4}, [%rd1];

	// end inline asm
	ret;

}


// ===== COMPILED SASS (sm_100) =====

	.target	sm_100

	.elftype	@"ET_EXEC"


//--------------------- .note.nv.tkinfo           --------------------------
	.section	.note.nv.tkinfo,"",@"SHT_NOTE"
	.sectionflags	@"SHF_NOTE_NV_TKINFO"
	.tkinfo
        /*0018*/ 	.word	0x00000002
        /*0030*/ 	.string	""
        /*0030*/ 	.string	"ptxas"
        /*0030*/ 	.string	"Cuda compilation tools, release 13.0, V13.0.88"
        /*0030*/ 	.string	"Build cuda_13.0.r13.0/compiler.36424714_0"
        /*0030*/ 	.string	"-arch sm_100 -m 64 "



//--------------------- .note.nv.cuinfo           --------------------------
	.section	.note.nv.cuinfo,"",@"SHT_NOTE"
	.sectionflags	@"SHF_NOTE_NV_CUINFO"
        /*0018*/ 	.short	0x0002
        /*001a*/ 	.short	0x0064
        /*001c*/ 	.short	0x0082
	.zero		2


//--------------------- .nv.info                  --------------------------
	.section	.nv.info,"",@"SHT_CUDA_INFO"
	.align	4


	//----- nvinfo : EIATTR_REGCOUNT
	.align		4
        /*0000*/ 	.byte	0x04, 0x2f
        /*0002*/ 	.short	(.L_1 - .L_0)
	.align		4
.L_0:
        /*0004*/ 	.word	index@(_Z16ldmatrix_m8n8_x1v)
        /*0008*/ 	.word	0x00000006


	//----- nvinfo : EIATTR_FRAME_SIZE
	.align		4
.L_1:
        /*000c*/ 	.byte	0x04, 0x11
        /*000e*/ 	.short	(.L_3 - .L_2)
	.align		4
.L_2:
        /*0010*/ 	.word	index@(_Z16ldmatrix_m8n8_x1v)
        /*0014*/ 	.word	0x00000000


	//----- nvinfo : EIATTR_REGCOUNT
	.align		4
.L_3:
        /*0018*/ 	.byte	0x04, 0x2f
        /*001a*/ 	.short	(.L_5 - .L_4)
	.align		4
.L_4:
        /*001c*/ 	.word	index@(_Z16ldmatrix_m8n8_x2v)
        /*0020*/ 	.word	0x00000008


	//----- nvinfo : EIATTR_FRAME_SIZE
	.align		4
.L_5:
        /*0024*/ 	.byte	0x04, 0x11
        /*0026*/ 	.short	(.L_7 - .L_6)
	.align		4
.L_6:
        /*0028*/ 	.word	index@(_Z16ldmatrix_m8n8_x2v)
        /*002c*/ 	.word	0x00000000


	//----- nvinfo : EIATTR_REGCOUNT
	.align		4
.L_7:
        /*0030*/ 	.byte	0x04, 0x2f
        /*0032*/ 	.short	(.L_9 - .L_8)
	.align		4
.L_8:
        /*0034*/ 	.word	index@(_Z16ldmatrix_m8n8_x4v)
        /*0038*/ 	.word	0x0000000c


	//----- nvinfo : EIATTR_FRAME_SIZE
	.align		4
.L_9:
        /*003c*/ 	.byte	0x04, 0x11
        /*003e*/ 	.short	(.L_11 - .L_10)
	.align		4
.L_10:
        /*0040*/ 	.word	index@(_Z16ldmatrix_m8n8_x4v)
        /*0044*/ 	.word	0x00000000


	//----- nvinfo : EIATTR_MIN_STACK_SIZE
	.align		4
.L_11:
        /*0048*/ 	.byte	0x04, 0x12
        /*004a*/ 	.short	(.L_13 - .L_12)
	.align		4
.L_12:
        /*004c*/ 	.word	index@(_Z16ldmatrix_m8n8_x4v)
        /*0050*/ 	.word	0x00000000


	//----- nvinfo : EIATTR_MIN_STACK_SIZE
	.align		4
.L_13:
        /*0054*/ 	.byte	0x04, 0x12
        /*0056*/ 	.short	(.L_15 - .L_14)
	.align		4
.L_14:
        /*0058*/ 	.word	index@(_Z16ldmatrix_m8n8_x2v)
        /*005c*/ 	.word	0x00000000


	//----- nvinfo : EIATTR_MIN_STACK_SIZE
	.align		4
.L_15:
        /*0060*/ 	.byte	0x04, 0x12
        /*0062*/ 	.short	(.L_17 - .L_16)
	.align		4
.L_16:
        /*0064*/ 	.word	index@(_Z16ldmatrix_m8n8_x1v)
        /*0068*/ 	.word	0x00000000
.L_17:


//--------------------- .nv.compat                --------------------------
	.section	.nv.compat,"",@"SHT_CUDA_COMPAT_INFO"
	.align	4
        /*0000*/ 	.byte	0x02, 0x09, 0x00, 0x00, 0x02, 0x02, 0x01, 0x00, 0x02, 0x05, 0x05, 0x00, 0x03, 0x07, 0x01, 0x01
        /*0010*/ 	.byte	0x02, 0x03, 0x00, 0x00, 0x02, 0x06, 0x01, 0x00, 0x04, 0x0b, 0x08, 0x00, 0x09, 0x00, 0x00, 0x00
        /*0020*/ 	.byte	0x00, 0x00, 0x00, 0x00


//--------------------- .nv.info._Z16ldmatrix_m8n8_x4v --------------------------
	.section	.nv.info._Z16ldmatrix_m8n8_x4v,"",@"SHT_CUDA_INFO"
	.sectionflags	@""
	.align	4


	//----- nvinfo : EIATTR_CUDA_API_VERSION
	.align		4
        /*0000*/ 	.byte	0x04, 0x37
        /*0002*/ 	.short	(.L_19 - .L_18)
.L_18:
        /*0004*/ 	.word	0x00000082


	//----- nvinfo : EIATTR_SPARSE_MMA_MASK
	.align		4
.L_19:
        /*0008*/ 	.byte	0x03, 0x50
        /*000a*/ 	.short	0x0000


	//----- nvinfo : EIATTR_MAXREG_COUNT
	.align		4
        /*000c*/ 	.byte	0x03, 0x1b
        /*000e*/ 	.short	0x00ff


	//----- nvinfo : EIATTR_NUM_BARRIERS
	.align		4
        /*0010*/ 	.byte	0x02, 0x4c
        /*0012*/ 	.byte	0x01
	.zero		1


	//----- nvinfo : EIATTR_MERCURY_ISA_VERSION
	.align		4
        /*0014*/ 	.byte	0x03, 0x5f
        /*0016*/ 	.short	0x0101


	//----- nvinfo : EIATTR_VRC_CTA_INIT_COUNT
	.align		4
        /*0018*/ 	.byte	0x02, 0x4a
	.zero		1
	.zero		1


	//----- nvinfo : EIATTR_EXIT_INSTR_OFFSETS
	.align		4
        /*001c*/ 	.byte	0x04, 0x1c
        /*001e*/ 	.short	(.L_21 - .L_20)


	//   ....[0]....
.L_20:
        /*0020*/ 	.word	0x000002c0


	//----- nvinfo : EIATTR_SW_WAR
	.align		4
.L_21:
        /*0024*/ 	.byte	0x04, 0x36
        /*0026*/ 	.short	(.L_23 - .L_22)
.L_22:
        /*0028*/ 	.word	0x00000008
.L_23:


//--------------------- .nv.info._Z16ldmatrix_m8n8_x2v --------------------------
	.section	.nv.info._Z16ldmatrix_m8n8_x2v,"",@"SHT_CUDA_INFO"
	.sectionflags	@""
	.align	4


	//----- nvinfo : EIATTR_CUDA_API_VERSION
	.align		4
        /*0000*/ 	.byte	0x04, 0x37
        /*0002*/ 	.short	(.L_25 - .L_24)
.L_24:
        /*0004*/ 	.word	0x00000082


	//----- nvinfo : EIATTR_SPARSE_MMA_MASK
	.align		4
.L_25:
        /*0008*/ 	.byte	0x03, 0x50
        /*000a*/ 	.short	0x0000


	//----- nvinfo : EIATTR_MAXREG_COUNT
	.align		4
        /*000c*/ 	.byte	0x03, 0x1b
        /*000e*/ 	.short	0x00ff


	//----- nvinfo : EIATTR_NUM_BARRIERS
	.align		4
        /*0010*/ 	.byte	0x02, 0x4c
        /*0012*/ 	.byte	0x01
	.zero		1


	//----- nvinfo : EIATTR_MERCURY_ISA_VERSION
	.align		4
        /*0014*/ 	.byte	0x03, 0x5f
        /*0016*/ 	.short	0x0101


	//----- nvinfo : EIATTR_VRC_CTA_INIT_COUNT
	.align		4
        /*0018*/ 	.byte	0x02, 0x4a
	.zero		1
	.zero		1


	//----- nvinfo : EIATTR_EXIT_INSTR_OFFSETS
	.align		4
        /*001c*/ 	.byte	0x04, 0x1c
        /*001e*/ 	.short	(.L_27 - .L_26)


	//   ....[0]....
.L_26:
        /*0020*/ 	.word	0x00000180


	//----- nvinfo : EIATTR_SW_WAR
	.align		4
.L_27:
        /*0024*/ 	.byte	0x04, 0x36
        /*0026*/ 	.short	(.L_29 - .L_28)
.L_28:
        /*0028*/ 	.word	0x00000008
.L_29:


//--------------------- .nv.info._Z16ldmatrix_m8n8_x1v --------------------------
	.section	.nv.info._Z16ldmatrix_m8n8_x1v,"",@"SHT_CUDA_INFO"
	.sectionflags	@""
	.align	4


	//----- nvinfo : EIATTR_CUDA_API_VERSION
	.align		4
        /*0000*/ 	.byte	0x04, 0x37
        /*0002*/ 	.short	(.L_31 - .L_30)
.L_30:
        /*0004*/ 	.word	0x00000082


	//----- nvinfo : EIATTR_SPARSE_MMA_MASK
	.align		4
.L_31:
        /*0008*/ 	.byte	0x03, 0x50
        /*000a*/ 	.short	0x0000


	//----- nvinfo : EIATTR_MAXREG_COUNT
	.align		4
        /*000c*/ 	.byte	0x03, 0x1b
        /*000e*/ 	.short	0x00ff


	//----- nvinfo : EIATTR_NUM_BARRIERS
	.align		4
        /*0010*/ 	.byte	0x02, 0x4c
        /*0012*/ 	.byte	0x01
	.zero		1


	//----- nvinfo : EIATTR_MERCURY_ISA_VERSION
	.align		4
        /*0014*/ 	.byte	0x03, 0x5f
        /*0016*/ 	.short	0x0101


	//----- nvinfo : EIATTR_VRC_CTA_INIT_COUNT
	.align		4
        /*0018*/ 	.byte	0x02, 0x4a
	.zero		1
	.zero		1


	//----- nvinfo : EIATTR_EXIT_INSTR_OFFSETS
	.align		4
        /*001c*/ 	.byte	0x04, 0x1c
        /*001e*/ 	.short	(.L_33 - .L_32)


	//   ....[0]....
.L_32:
        /*0020*/ 	.word	0x000000f0


	//----- nvinfo : EIATTR_SW_WAR
	.align		4
.L_33:
        /*0024*/ 	.byte	0x04, 0x36
        /*0026*/ 	.short	(.L_35 - .L_34)
.L_34:
        /*0028*/ 	.word	0x00000008
.L_35:


//--------------------- .nv.callgraph             --------------------------
	.section	.nv.callgraph,"",@"SHT_CUDA_CALLGRAPH"
	.align	4
	.sectionentsize	8
	.align		4
        /*0000*/ 	.word	0x00000000
	.align		4
        /*0004*/ 	.word	0xffffffff
	.align		4
        /*0008*/ 	.word	0x00000000
	.align		4
        /*000c*/ 	.word	0xfffffffe
	.align		4
        /*0010*/ 	.word	0x00000000
	.align		4
        /*0014*/ 	.word	0xfffffffd
	.align		4
        /*0018*/ 	.word	0x00000000
	.align		4
        /*001c*/ 	.word	0xfffffffc


//--------------------- .text._Z16ldmatrix_m8n8_x4v --------------------------
	.section	.text._Z16ldmatrix_m8n8_x4v,"ax",@progbits
	.align	128
        .global         _Z16ldmatrix_m8n8_x4v
        .type           _Z16ldmatrix_m8n8_x4v,@function
        .size           _Z16ldmatrix_m8n8_x4v,(.L_x_3 - _Z16ldmatrix_m8n8_x4v)
        .other          _Z16ldmatrix_m8n8_x4v,@"STO_CUDA_ENTRY STV_DEFAULT"
_Z16ldmatrix_m8n8_x4v:
.text._Z16ldmatrix_m8n8_x4v:
[----:B------:R-:W-:Y:S01]  /*0000*/  LDC R1, c[0x0][0x37c] ;  /* 0x0000df00ff017b82 */ /* 0x000fe20000000800 */
[----:B------:R-:W0:Y:S07]  /*0010*/  S2R R7, SR_TID.X ;  /* 0x0000000000077919 */ /* 0x000e2e0000002100 */
[----:B------:R-:W1:Y:S01]  /*0020*/  S2UR UR5, SR_CgaCtaId ;  /* 0x00000000000579c3 */ /* 0x000e620000008800 */
[----:B------:R-:W-:Y:S02]  /*0030*/  UMOV UR4, 0x400 ;  /* 0x0000040000047882 */ /* 0x000fe40000000000 */
[----:B-1----:R-:W-:Y:S01]  /*0040*/  ULEA UR4, UR5, UR4, 0x18 ;  /* 0x0000000405047291 */ /* 0x002fe2000f8ec0ff */
[C---:B0-----:R-:W-:Y:S01]  /*0050*/  IMAD.SHL.U32 R0, R7.reuse, 0x4, RZ ;  /* 0x0000000407007824 */ /* 0x041fe200078e00ff */
[C---:B------:R-:W-:Y:S01]  /*0060*/  LOP3.LUT R2, R7.reuse, 0x1f, RZ, 0xc0, !PT ;  /* 0x0000001f07027812 */ /* 0x040fe200078ec0ff */
[----:B------:R-:W-:-:S03]  /*0070*/  IMAD.SHL.U32 R4, R7, 0x2, RZ ;  /* 0x0000000207047824 */ /* 0x000fc600078e00ff */
[----:B------:R-:W-:Y:S01]  /*0080*/  LOP3.LUT R3, R0, 0x7c, RZ, 0xc0, !PT ;  /* 0x0000007c00037812 */ /* 0x000fe200078ec0ff */
[----:B------:R-:W-:Y:S01]  /*0090*/  IMAD R5, R2, 0x3, RZ ;  /* 0x0000000302057824 */ /* 0x000fe200078e02ff */
[----:B------:R-:W-:Y:S02]  /*00a0*/  I2FP.F32.U32 R0, R2 ;  /* 0x0000000200007245 */ /* 0x000fe40000201000 */
[----:B------:R-:W-:Y:S02]  /*00b0*/  I2FP.F32.U32 R6, R3 ;  /* 0x0000000300067245 */ /* 0x000fe40000201000 */
[----:B------:R-:W-:Y:S02]  /*00c0*/  F2FP.F16.F32.PACK_AB R3, RZ, R0 ;  /* 0x00000000ff03723e */ /* 0x000fe400000000ff */
[----:B------:R-:W-:Y:S02]  /*00d0*/  I2FP.F32.U32 R5, R5 ;  /* 0x0000000500057245 */ /* 0x000fe40000201000 */
[----:B------:R-:W-:Y:S01]  /*00e0*/  PRMT R8, R3, 0x7610, R8 ;  /* 0x0000761003087816 */ /* 0x000fe20000000008 */
[----:B------:R-:W-:Y:S01]  /*00f0*/  IMAD.SHL.U32 R3, R7, 0x8, RZ ;  /* 0x0000000807037824 */ /* 0x000fe200078e00ff */
[----:B------:R-:W-:-:S02]  /*0100*/  LOP3.LUT R0, R4, 0x3e, RZ, 0xc0, !PT ;  /* 0x0000003e04007812 */ /* 0x000fc400078ec0ff */
[----:B------:R-:W-:Y:S02]  /*0110*/  F2FP.F16.F32.PACK_AB R5, RZ, R5 ;  /* 0x00000005ff05723e */ /* 0x000fe400000000ff */
[----:B------:R-:W-:Y:S01]  /*0120*/  LOP3.LUT R4, R3, 0xf8, RZ, 0xc0, !PT ;  /* 0x000000f803047812 */ /* 0x000fe200078ec0ff */
[C---:B------:R-:W-:Y:S01]  /*0130*/  IMAD R3, R2.reuse, 0x5, RZ ;  /* 0x0000000502037824 */ /* 0x040fe200078e02ff */
[----:B------:R-:W-:Y:S01]  /*0140*/  PRMT R7, R5, 0x7610, R7 ;  /* 0x0000761005077816 */ /* 0x000fe20000000007 */
[----:B------:R-:W-:Y:S01]  /*0150*/  STS.U16 [R0+UR4], R8 ;  /* 0x0000000800007988 */ /* 0x000fe20008000404 */
[----:B------:R-:W-:Y:S01]  /*0160*/  I2FP.F32.U32 R5, R4 ;  /* 0x0000000400057245 */ /* 0x000fe20000201000 */
[C---:B------:R-:W-:Y:S01]  /*0170*/  IMAD R4, R2.reuse, 0x6, RZ ;  /* 0x0000000602047824 */ /* 0x040fe200078e02ff */
[----:B------:R-:W-:Y:S01]  /*0180*/  F2FP.F16.F32.PACK_AB R6, RZ, R6 ;  /* 0x00000006ff06723e */ /* 0x000fe200000000ff */
[----:B------:R-:W-:Y:S01]  /*0190*/  IMAD R2, R2, 0x7, RZ ;  /* 0x0000000702027824 */ /* 0x000fe200078e02ff */
[----:B------:R-:W-:Y:S01]  /*01a0*/  I2FP.F32.U32 R3, R3 ;  /* 0x0000000300037245 */ /* 0x000fe20000201000 */
[----:B------:R-:W-:Y:S01]  /*01b0*/  STS.U16 [R0+UR4+0x80], R7 ;  /* 0x0000800700007988 */ /* 0x000fe20008000404 */
[----:B------:R-:W-:-:S02]  /*01c0*/  PRMT R9, R6, 0x7610, R9 ;  /* 0x0000761006097816 */ /* 0x000fc40000000009 */
[----:B------:R-:W-:Y:S02]  /*01d0*/  F2FP.F16.F32.PACK_AB R6, RZ, R5 ;  /* 0x00000005ff06723e */ /* 0x000fe400000000ff */
[----:B------:R-:W-:Y:S01]  /*01e0*/  I2FP.F32.U32 R5, R2 ;  /* 0x0000000200057245 */ /* 0x000fe20000201000 */
[----:B------:R-:W-:Y:S01]  /*01f0*/  STS.U16 [R0+UR4+0xc0], R9 ;  /* 0x0000c00900007988 */ /* 0x000fe20008000404 */
[----:B------:R-:W-:Y:S02]  /*0200*/  I2FP.F32.U32 R4, R4 ;  /* 0x0000000400047245 */ /* 0x000fe40000201000 */
[----:B------:R-:W-:Y:S01]  /*0210*/  I2FP.F32.U32 R2, R0 ;  /* 0x0000000000027245 */ /* 0x000fe20000201000 */
[----:B------:R-:W-:Y:S01]  /*0220*/  STS.U16 [R0+UR4+0x1c0], R6 ;  /* 0x0001c00600007988 */ /* 0x000fe20008000404 */
[----:B------:R-:W-:Y:S02]  /*0230*/  F2FP.F16.F32.PACK_AB R3, RZ, R3 ;  /* 0x00000003ff03723e */ /* 0x000fe400000000ff */
[----:B------:R-:W-:-:S02]  /*0240*/  F2FP.F16.F32.PACK_AB R4, RZ, R4 ;  /* 0x00000004ff04723e */ /* 0x000fc400000000ff */
[----:B------:R-:W-:Y:S01]  /*0250*/  F2FP.F16.F32.PACK_AB R5, RZ, R5 ;  /* 0x00000005ff05723e */ /* 0x000fe200000000ff */
[----:B------:R-:W-:Y:S01]  /*0260*/  STS.U16 [R0+UR4+0x100], R3 ;  /* 0x0001000300007988 */ /* 0x000fe20008000404 */
[----:B------:R-:W-:-:S03]  /*0270*/  F2FP.F16.F32.PACK_AB R2, RZ, R2 ;  /* 0x00000002ff02723e */ /* 0x000fc600000000ff */
[----:B------:R-:W-:Y:S04]  /*0280*/  STS.U16 [R0+UR4+0x140], R4 ;  /* 0x0001400400007988 */ /* 0x000fe80008000404 */
[----:B------:R-:W-:Y:S04]  /*0290*/  STS.U16 [R0+UR4+0x180], R5 ;  /* 0x0001800500007988 */ /* 0x000fe80008000404 */
[----:B------:R-:W-:Y:S01]  /*02a0*/  STS.U16 [R0+UR4+0x40], R2 ;  /* 0x0000400200007988 */ /* 0x000fe20008000404 */
[----:B------:R-:W-:Y:S06]  /*02b0*/  BAR.SYNC.DEFER_BLOCKING 0x0 ;  /* 0x0000000000007b1d */ /* 0x000fec0000010000 */
[----:B------:R-:W-:Y:S05]  /*02c0*/  EXIT ;  /* 0x000000000000794d */ /* 0x000fea0003800000 */
.L_x_0:
[----:B------:R-:W-:-:S00]  /*02d0*/  BRA `(.L_x_0) ;  /* 0xfffffffc00fc7947 */ /* 0x000fc0000383ffff */
[----:B------:R-:W-:-:S00]  /*02e0*/  NOP ;  /* 0x0000000000007918 */ /* 0x000fc00000000000 */
        /* <DEDUP_REMOVED lines=9> */
.L_x_3:


//--------------------- .text._Z16ldmatrix_m8n8_x2v --------------------------
	.section	.text._Z16ldmatrix_m8n8_x2v,"ax",@progbits
	.align	128
        .global         _Z16ldmatrix_m8n8_x2v
        .type           _Z16ldmatrix_m8n8_x2v,@function
        .size           _Z16ldmatrix_m8n8_x2v,(.L_x_4 - _Z16ldmatrix_m8n8_x2v)
        .other          _Z16ldmatrix_m8n8_x2v,@"STO_CUDA_ENTRY STV_DEFAULT"
_Z16ldmatrix_m8n8_x2v:
.text._Z16ldmatrix_m8n8_x2v:
[----:B------:R-:W-:Y:S01]  /*0000*/  LDC R1, c[0x0][0x37c] ;  /* 0x0000df00ff017b82 */ /* 0x000fe20000000800 */
[----:B------:R-:W0:Y:S07]  /*0010*/  S2R R4, SR_TID.X ;  /* 0x0000000000047919 */ /* 0x000e2e0000002100 */
[----:B------:R-:W1:Y:S01]  /*0020*/  S2UR UR5, SR_CgaCtaId ;  /* 0x00000000000579c3 */ /* 0x000e620000008800 */
[----:B------:R-:W-:Y:S02]  /*0030*/  UMOV UR4, 0x400 ;  /* 0x0000040000047882 */ /* 0x000fe40000000000 */
[----:B-1----:R-:W-:Y:S01]  /*0040*/  ULEA UR4, UR5, UR4, 0x18 ;  /* 0x0000000405047291 */ /* 0x002fe2000f8ec0ff */
[C---:B0-----:R-:W-:Y:S01]  /*0050*/  LOP3.LUT R0, R4.reuse, 0x1f, RZ, 0xc0, !PT ;  /* 0x0000001f04007812 */ /* 0x041fe200078ec0ff */
[----:B------:R-:W-:-:S02]  /*0060*/  IMAD.SHL.U32 R3, R4, 0x2, RZ ;  /* 0x0000000204037824 */ /* 0x000fc400078e00ff */
[----:B------:R-:W-:Y:S01]  /*0070*/  IMAD.SHL.U32 R4, R4, 0x4, RZ ;  /* 0x0000000404047824 */ /* 0x000fe200078e00ff */
[----:B------:R-:W-:Y:S01]  /*0080*/  I2FP.F32.U32 R2, R0 ;  /* 0x0000000000027245 */ /* 0x000fe20000201000 */
[----:B------:R-:W-:Y:S01]  /*0090*/  IMAD R0, R0, 0x3, RZ ;  /* 0x0000000300007824 */ /* 0x000fe200078e02ff */
[----:B------:R-:W-:Y:S02]  /*00a0*/  LOP3.LUT R3, R3, 0x3e, RZ, 0xc0, !PT ;  /* 0x0000003e03037812 */ /* 0x000fe400078ec0ff */
[----:B------:R-:W-:Y:S02]  /*00b0*/  LOP3.LUT R5, R4, 0x7c, RZ, 0xc0, !PT ;  /* 0x0000007c04057812 */ /* 0x000fe400078ec0ff */
[----:B------:R-:W-:Y:S02]  /*00c0*/  I2FP.F32.U32 R4, R0 ;  /* 0x0000000000047245 */ /* 0x000fe40000201000 */
[----:B------:R-:W-:Y:S02]  /*00d0*/  I2FP.F32.U32 R0, R3 ;  /* 0x0000000300007245 */ /* 0x000fe40000201000 */
[----:B------:R-:W-:-:S02]  /*00e0*/  I2FP.F32.U32 R5, R5 ;  /* 0x0000000500057245 */ /* 0x000fc40000201000 */
[----:B------:R-:W-:Y:S02]  /*00f0*/  F2FP.F16.F32.PACK_AB R2, RZ, R2 ;  /* 0x00000002ff02723e */ /* 0x000fe400000000ff */
[----:B------:R-:W-:Y:S02]  /*0100*/  F2FP.F16.F32.PACK_AB R4, RZ, R4 ;  /* 0x00000004ff04723e */ /* 0x000fe400000000ff */
[----:B------:R-:W-:Y:S01]  /*0110*/  F2FP.F16.F32.PACK_AB R0, RZ, R0 ;  /* 0x00000000ff00723e */ /* 0x000fe200000000ff */
[----:B------:R-:W-:Y:S01]  /*0120*/  STS.U16 [R3+UR4], R2 ;  /* 0x0000000203007988 */ /* 0x000fe20008000404 */
[----:B------:R-:W-:-:S03]  /*0130*/  F2FP.F16.F32.PACK_AB R5, RZ, R5 ;  /* 0x00000005ff05723e */ /* 0x000fc600000000ff */
[----:B------:R-:W-:Y:S04]  /*0140*/  STS.U16 [R3+UR4+0x80], R4 ;  /* 0x0000800403007988 */ /* 0x000fe80008000404 */
[----:B------:R-:W-:Y:S04]  /*0150*/  STS.U16 [R3+UR4+0x40], R0 ;  /* 0x0000400003007988 */ /* 0x000fe80008000404 */
[----:B------:R-:W-:Y:S01]  /*0160*/  STS.U16 [R3+UR4+0xc0], R5 ;  /* 0x0000c00503007988 */ /* 0x000fe20008000404 */
[----:B------:R-:W-:Y:S06]  /*0170*/  BAR.SYNC.DEFER_BLOCKING 0x0 ;  /* 0x0000000000007b1d */ /* 0x000fec0000010000 */
[----:B------:R-:W-:Y:S05]  /*0180*/  EXIT ;  /* 0x000000000000794d */ /* 0x000fea0003800000 */
.L_x_1:
        /* <DEDUP_REMOVED lines=15> */
.L_x_4:


//--------------------- .text._Z16ldmatrix_m8n8_x1v --------------------------
	.section	.text._Z16ldmatrix_m8n8_x1v,"ax",@progbits
	.align	128
        .global         _Z16ldmatrix_m8n8_x1v
        .type           _Z16ldmatrix_m8n8_x1v,@function
        .size           _Z16ldmatrix_m8n8_x1v,(.L_x_5 - _Z16ldmatrix_m8n8_x1v)
        .other          _Z16ldmatrix_m8n8_x1v,@"STO_CUDA_ENTRY STV_DEFAULT"
_Z16ldmatrix_m8n8_x1v:
.text._Z16ldmatrix_m8n8_x1v:
[----:B------:R-:W-:Y:S01]  /*0000*/  LDC R1, c[0x0][0x37c] ;  /* 0x0000df00ff017b82 */ /* 0x000fe20000000800 */
[----:B------:R-:W0:Y:S07]  /*0010*/  S2R R0, SR_TID.X ;  /* 0x0000000000007919 */ /* 0x000e2e0000002100 */
[----:B------:R-:W1:Y:S01]  /*0020*/  S2UR UR5, SR_CgaCtaId ;  /* 0x00000000000579c3 */ /* 0x000e620000008800 */
[----:B------:R-:W-:Y:S02]  /*0030*/  UMOV UR4, 0x400 ;  /* 0x0000040000047882 */ /* 0x000fe40000000000 */
[----:B-1----:R-:W-:Y:S01]  /*0040*/  ULEA UR4, UR5, UR4, 0x18 ;  /* 0x0000000405047291 */ /* 0x002fe2000f8ec0ff */
[C---:B0-----:R-:W-:Y:S01]  /*0050*/  IMAD.SHL.U32 R2, R0.reuse, 0x2, RZ ;  /* 0x0000000200027824 */ /* 0x041fe200078e00ff */
[----:B------:R-:W-:-:S04]  /*0060*/  LOP3.LUT R0, R0, 0x1f, RZ, 0xc0, !PT ;  /* 0x0000001f00007812 */ /* 0x000fc800078ec0ff */
[----:B------:R-:W-:Y:S02]  /*0070*/  LOP3.LUT R2, R2, 0x3e, RZ, 0xc0, !PT ;  /* 0x0000003e02027812 */ /* 0x000fe400078ec0ff */
[----:B------:R-:W-:Y:S02]  /*0080*/  I2FP.F32.U32 R0, R0 ;  /* 0x0000000000007245 */ /* 0x000fe40000201000 */
[----:B------:R-:W-:Y:S02]  /*0090*/  I2FP.F32.U32 R3, R2 ;  /* 0x0000000200037245 */ /* 0x000fe40000201000 */
[----:B------:R-:W-:Y:S02]  /*00a0*/  F2FP.F16.F32.PACK_AB R0, RZ, R0 ;  /* 0x00000000ff00723e */ /* 0x000fe400000000ff */
[----:B------:R-:W-:-:S03]  /*00b0*/  F2FP.F16.F32.PACK_AB R3, RZ, R3 ;  /* 0x00000003ff03723e */ /* 0x000fc600000000ff */
[----:B------:R-:W-:Y:S04]  /*00c0*/  STS.U16 [R2+UR4], R0 ;  /* 0x0000000002007988 */ /* 0x000fe80008000404 */
[----:B------:R-:W-:Y:S01]  /*00d0*/  STS.U16 [R2+UR4+0x40], R3 ;  /* 0x0000400302007988 */ /* 0x000fe20008000404 */
[----:B------:R-:W-:Y:S06]  /*00e0*/  BAR.SYNC.DEFER_BLOCKING 0x0 ;  /* 0x0000000000007b1d */ /* 0x000fec0000010000 */
[----:B------:R-:W-:Y:S05]  /*00f0*/  EXIT ;  /* 0x000000000000794d */ /* 0x000fea0003800000 */
.L_x_2:
        /* <DEDUP_REMOVED lines=16> */
.L_x_5:


//--------------------- .nv.shared._Z16ldmatrix_m8n8_x4v --------------------------
	.section	.nv.shared._Z16ldmatrix_m8n8_x4v,"aw",@nobits
	.sectionflags	@""
	.align	2
.nv.shared._Z16ldmatrix_m8n8_x4v:
	.zero		1536


//--------------------- .nv.shared.reserved.0     --------------------------
	.section	.nv.shared.reserved.0,"aw",@nobits
	.weak		__nv_reservedSMEM_offset_0_alias
	.size		__nv_reservedSMEM_offset_0_alias, 0, 64
	.other		__nv_reservedSMEM_offset_0_alias,@"STO_CUDA_RESERVED_SHARED STV_DEFAULT"
__nv_reservedSMEM_offset_0_alias:
	.zero		0
	.zero		64


//--------------------- .nv.shared._Z16ldmatrix_m8n8_x2v --------------------------
	.section	.nv.shared._Z16ldmatrix_m8n8_x2v,"aw",@nobits
	.sectionflags	@""
	.align	2
.nv.shared._Z16ldmatrix_m8n8_x2v:
	.zero		1280


//--------------------- .nv.shared._Z16ldmatrix_m8n8_x1v --------------------------
	.section	.nv.shared._Z16ldmatrix_m8n8_x1v,"aw",@nobits
	.sectionflags	@""
	.align	2
.nv.shared._Z16ldmatrix_m8n8_x1v:
	.zero		1152


//--------------------- .nv.constant0._Z16ldmatrix_m8n8_x4v --------------------------
	.section	.nv.constant0._Z16ldmatrix_m8n8_x4v,"a",@progbits
	.sectionflags	@""
	.align	4
.nv.constant0._Z16ldmatrix_m8n8_x4v:
	.zero		896


//--------------------- .nv.constant0._Z16ldmatrix_m8n8_x2v --------------------------
	.section	.nv.constant0._Z16ldmatrix_m8n8_x2v,"a",@progbits
	.sectionflags	@""
	.align	4
.nv.constant0._Z16ldmatrix_m8n8_x2v:
	.zero		896


//--------------------- .nv.constant0._Z16ldmatrix_m8n8_x1v --------------------------
	.section	.nv.constant0._Z16ldmatrix_m8n8_x1v,"a",@progbits
	.sectionflags	@""
	.align	4
.nv.constant0._Z16ldmatrix_m8n8_x1v:
	.zero		896


//--------------------- SYMBOLS --------------------------

	.type		.nv.reservedSmem.offset0,@object
	.size		.nv.reservedSmem.offset0,0x4
	.type		.nv.reservedSmem.cap,@object
	.size		.nv.reservedSmem.cap,0x4
